	.version 2.1
	.target sm_20
	// compiled with /usr/local/cuda3.1/cuda/open64/lib//be
	// nvopencc 3.1 built on 2010-06-07

	//-----------------------------------------------------------
	// Compiling /tmp/tmpxft_00001bf8_00000000-7_scalarProd.cpp3.i (/tmp/ccBI#.tKZHRy)
	//-----------------------------------------------------------

	//-----------------------------------------------------------
	// Options:
	//-----------------------------------------------------------
	//  Target:ptx, ISA:sm_20, Endian:little, Pointer Size:64
	//  -O3	(Optimization level)
	//  -g0	(Debug level)
	//  -m2	(Report advisories)
	//-----------------------------------------------------------

	.file	1	"<command-line>"
	.file	2	"/tmp/tmpxft_00001bf8_00000000-6_scalarProd.cudafe2.gpu"
	.file	3	"/usr/lib/gcc/x86_64-linux-gnu/4.4.3/include/stddef.h"
	.file	4	"/usr/local/cuda3.1/cuda/bin/../include/crt/device_runtime.h"
	.file	5	"/usr/local/cuda3.1/cuda/bin/../include/host_defines.h"
	.file	6	"/usr/local/cuda3.1/cuda/bin/../include/builtin_types.h"
	.file	7	"/usr/local/cuda3.1/cuda/bin/../include/device_types.h"
	.file	8	"/usr/local/cuda3.1/cuda/bin/../include/driver_types.h"
	.file	9	"/usr/local/cuda3.1/cuda/bin/../include/surface_types.h"
	.file	10	"/usr/local/cuda3.1/cuda/bin/../include/texture_types.h"
	.file	11	"/usr/local/cuda3.1/cuda/bin/../include/vector_types.h"
	.file	12	"/usr/local/cuda3.1/cuda/bin/../include/device_launch_parameters.h"
	.file	13	"/usr/local/cuda3.1/cuda/bin/../include/crt/storage_class.h"
	.file	14	"/usr/include/bits/types.h"
	.file	15	"/usr/include/time.h"
	.file	16	"/usr/local/cuda3.1/cuda/bin/../include/texture_fetch_functions.h"
	.file	17	"/usr/local/cuda3.1/cuda/bin/../include/common_functions.h"
	.file	18	"/usr/local/cuda3.1/cuda/bin/../include/math_functions.h"
	.file	19	"/usr/local/cuda3.1/cuda/bin/../include/math_constants.h"
	.file	20	"/usr/local/cuda3.1/cuda/bin/../include/device_functions.h"
	.file	21	"/usr/local/cuda3.1/cuda/bin/../include/sm_11_atomic_functions.h"
	.file	22	"/usr/local/cuda3.1/cuda/bin/../include/sm_12_atomic_functions.h"
	.file	23	"/usr/local/cuda3.1/cuda/bin/../include/sm_13_double_functions.h"
	.file	24	"/usr/local/cuda3.1/cuda/bin/../include/sm_20_atomic_functions.h"
	.file	25	"/usr/local/cuda3.1/cuda/bin/../include/sm_20_intrinsics.h"
	.file	26	"/usr/local/cuda3.1/cuda/bin/../include/surface_functions.h"
	.file	27	"/usr/local/cuda3.1/cuda/bin/../include/math_functions_dbl_ptx3.h"
	.file	28	"/home/andrew/repositories/gpuocelot/tests/cuda2.2/tests/scalarProd/scalarProd_kernel.cu"


	.entry _Z13scalarProdGPUPfS_S_ii (
		.param .u64 __cudaparm__Z13scalarProdGPUPfS_S_ii_d_C,
		.param .u64 __cudaparm__Z13scalarProdGPUPfS_S_ii_d_A,
		.param .u64 __cudaparm__Z13scalarProdGPUPfS_S_ii_d_B,
		.param .s32 __cudaparm__Z13scalarProdGPUPfS_S_ii_vectorN,
		.param .s32 __cudaparm__Z13scalarProdGPUPfS_S_ii_elementN)
	{
	.reg .u32 %r<29>;
	.reg .u64 %rd<25>;
	.reg .f32 %f<9>;
	.reg .pred %p<12>;
	.shared .align 4 .b8 __cuda___cuda_local_var_26963_35_accumResult32[4096];
	.loc	28	63	0
$LDWbegin__Z13scalarProdGPUPfS_S_ii:
	.loc	28	73	0
	cvt.s32.u32 	%r1, %ctaid.x;
	mov.s32 	%r2, %r1;
	ld.param.s32 	%r3, [__cudaparm__Z13scalarProdGPUPfS_S_ii_vectorN];
	setp.le.s32 	%p1, %r3, %r1;
	@%p1 bra 	$Lt_0_6146;
	cvt.s32.u32 	%r4, %tid.x;
	mov.s32 	%r5, 1023;
	setp.le.s32 	%p2, %r4, %r5;
	mov.u32 	%r6, 0;
	setp.eq.u32 	%p3, %r4, %r6;
	mov.u32 	%r7, %nctaid.x;
	mov.u64 	%rd1, __cuda___cuda_local_var_26963_35_accumResult32;
$Lt_0_6658:
 //<loop> Loop body line 73, nesting depth: 1, estimated iterations: unknown
	@!%p2 bra 	$Lt_0_6914;
 //<loop> Part of loop body line 73, head labeled $Lt_0_6658
	ld.param.s32 	%r8, [__cudaparm__Z13scalarProdGPUPfS_S_ii_elementN];
	mul24.lo.s32 	%r9, %r8, %r2;
	add.s32 	%r10, %r9, %r8;
	cvt.s64.s32 	%rd2, %r4;
	mov.u32 	%r11, %ntid.x;
	cvt.s64.u32 	%rd3, %r11;
	add.s32 	%r12, %r9, %r4;
	add.s32 	%r13, %r9, 1023;
	mul.wide.s32 	%rd4, %r4, 4;
	mul.wide.u32 	%rd5, %r11, 4;
	add.u64 	%rd6, %rd4, %rd1;
$Lt_0_7426:
 //<loop> Loop body line 73, nesting depth: 2, estimated iterations: unknown
	.loc	28	86	0
	mov.s32 	%r14, %r12;
	mov.s32 	%r15, %r14;
	setp.le.s32 	%p4, %r10, %r14;
	@%p4 bra 	$Lt_0_12290;
 //<loop> Part of loop body line 73, head labeled $Lt_0_7426
	sub.s32 	%r16, %r10, %r14;
	add.s32 	%r17, %r16, 1023;
	shr.s32 	%r18, %r17, 31;
	mov.s32 	%r19, 1023;
	and.b32 	%r20, %r18, %r19;
	add.s32 	%r21, %r20, %r17;
	shr.s32 	%r22, %r21, 10;
	cvt.s64.s32 	%rd7, %r14;
	mul.wide.s32 	%rd8, %r14, 4;
	ld.param.u64 	%rd9, [__cudaparm__Z13scalarProdGPUPfS_S_ii_d_A];
	add.u64 	%rd10, %rd9, %rd8;
	ld.param.u64 	%rd11, [__cudaparm__Z13scalarProdGPUPfS_S_ii_d_B];
	add.u64 	%rd12, %rd11, %rd8;
	mov.f32 	%f1, 0f00000000;     	// 0
 //<loop> Part of loop body line 73, head labeled $Lt_0_7426
	mov.s32 	%r23, %r22;
$Lt_0_8194:
 //<loop> Loop body line 86, nesting depth: 3, estimated iterations: unknown
	.loc	28	87	0
	ld.global.f32 	%f2, [%rd10+0];
	ld.global.f32 	%f3, [%rd12+0];
	fma.rn.f32 	%f1, %f2, %f3, %f1;
	add.s32 	%r15, %r15, 1024;
	add.u64 	%rd12, %rd12, 4096;
	add.u64 	%rd10, %rd10, 4096;
	setp.gt.s32 	%p5, %r10, %r15;
	@%p5 bra 	$Lt_0_8194;
 //<loop> Part of loop body line 73, head labeled $Lt_0_7426
	bra.uni 	$Lt_0_7682;
$Lt_0_12290:
 //<loop> Part of loop body line 73, head labeled $Lt_0_7426
	mov.f32 	%f1, 0f00000000;     	// 0
$Lt_0_7682:
 //<loop> Part of loop body line 73, head labeled $Lt_0_7426
	.loc	28	89	0
	st.shared.f32 	[%rd6+0], %f1;
	add.s32 	%r12, %r14, %r11;
	add.u64 	%rd6, %rd6, %rd5;
	setp.le.s32 	%p6, %r12, %r13;
	@%p6 bra 	$Lt_0_7426;
$Lt_0_6914:
 //<loop> Part of loop body line 73, head labeled $Lt_0_6658
	mov.s32 	%r24, 512;
$Lt_0_9474:
 //<loop> Loop body line 89, nesting depth: 2, estimated iterations: unknown
	.loc	28	97	0
	bar.sync 	0;
	setp.ge.s32 	%p7, %r4, %r24;
	@%p7 bra 	$Lt_0_9730;
 //<loop> Part of loop body line 89, head labeled $Lt_0_9474
	cvt.s64.s32 	%rd13, %r4;
	mov.u32 	%r11, %ntid.x;
	cvt.s64.u32 	%rd14, %r11;
	add.s32 	%r25, %r4, %r24;
	add.s32 	%r26, %r24, %r24;
	mul.wide.s32 	%rd15, %r4, 4;
	mul.wide.u32 	%rd5, %r11, 4;
	add.u64 	%rd16, %rd15, %rd1;
	cvt.s64.s32 	%rd17, %r25;
	mul.wide.s32 	%rd18, %r25, 4;
	add.u64 	%rd19, %rd1, %rd18;
$Lt_0_10242:
 //<loop> Loop body line 97, nesting depth: 2, estimated iterations: unknown
	.loc	28	99	0
	ld.shared.f32 	%f4, [%rd16+0];
	ld.shared.f32 	%f5, [%rd19+0];
	add.f32 	%f6, %f4, %f5;
	st.shared.f32 	[%rd16+0], %f6;
	add.s32 	%r25, %r25, %r11;
	add.u64 	%rd19, %rd19, %rd5;
	add.u64 	%rd16, %rd16, %rd5;
	setp.lt.s32 	%p8, %r25, %r26;
	@%p8 bra 	$Lt_0_10242;
$Lt_0_9730:
 //<loop> Part of loop body line 89, head labeled $Lt_0_9474
	.loc	28	96	0
	shr.s32 	%r24, %r24, 1;
	mov.u32 	%r27, 0;
	setp.gt.s32 	%p9, %r24, %r27;
	@%p9 bra 	$Lt_0_9474;
 //<loop> Part of loop body line 73, head labeled $Lt_0_6658
	.loc	28	102	0
	bar.sync 	0;
	@!%p3 bra 	$Lt_0_11010;
 //<loop> Part of loop body line 73, head labeled $Lt_0_6658
	.loc	28	104	0
	ld.shared.f32 	%f7, [__cuda___cuda_local_var_26963_35_accumResult32+0];
	ld.param.u64 	%rd20, [__cudaparm__Z13scalarProdGPUPfS_S_ii_d_C];
	cvt.s64.s32 	%rd21, %r2;
	mul.wide.s32 	%rd22, %r2, 4;
	add.u64 	%rd23, %rd20, %rd22;
	st.global.f32 	[%rd23+0], %f7;
$Lt_0_11010:
 //<loop> Part of loop body line 73, head labeled $Lt_0_6658
	add.u32 	%r2, %r2, %r7;
	setp.lt.s32 	%p10, %r2, %r3;
	@%p10 bra 	$Lt_0_6658;
$Lt_0_6146:
	.loc	28	106	0
	exit;
$LDWend__Z13scalarProdGPUPfS_S_ii:
	} // _Z13scalarProdGPUPfS_S_ii



// ===== COMPILED SASS (sm_100) =====

	.target	sm_100

	.elftype	@"ET_EXEC"


//--------------------- .note.nv.tkinfo           --------------------------
	.section	.note.nv.tkinfo,"",@"SHT_NOTE"
	.sectionflags	@"SHF_NOTE_NV_TKINFO"
	.tkinfo
        /*0018*/ 	.word	0x00000002
        /*0030*/ 	.string	""
        /*0030*/ 	.string	"ptxas"
        /*0030*/ 	.string	"Cuda compilation tools, release 13.0, V13.0.88"
        /*0030*/ 	.string	"Build cuda_13.0.r13.0/compiler.36424714_0"
        /*0030*/ 	.string	"-arch sm_100 "



//--------------------- .note.nv.cuinfo           --------------------------
	.section	.note.nv.cuinfo,"",@"SHT_NOTE"
	.sectionflags	@"SHF_NOTE_NV_CUINFO"
        /*0018*/ 	.short	0x0002
        /*001a*/ 	.short	0x0014
        /*001c*/ 	.short	0x0082
	.zero		2


//--------------------- .nv.info                  --------------------------
	.section	.nv.info,"",@"SHT_CUDA_INFO"
	.align	4


	//----- nvinfo : EIATTR_REGCOUNT
	.align		4
        /*0000*/ 	.byte	0x04, 0x2f
        /*0002*/ 	.short	(.L_1 - .L_0)
	.align		4
.L_0:
        /*0004*/ 	.word	index@(_Z13scalarProdGPUPfS_S_ii)
        /*0008*/ 	.word	0x0000001e


	//----- nvinfo : EIATTR_FRAME_SIZE
	.align		4
.L_1:
        /*000c*/ 	.byte	0x04, 0x11
        /*000e*/ 	.short	(.L_3 - .L_2)
	.align		4
.L_2:
        /*0010*/ 	.word	index@(_Z13scalarProdGPUPfS_S_ii)
        /*0014*/ 	.word	0x00000000


	//----- nvinfo : EIATTR_MIN_STACK_SIZE
	.align		4
.L_3:
        /*0018*/ 	.byte	0x04, 0x12
        /*001a*/ 	.short	(.L_5 - .L_4)
	.align		4
.L_4:
        /*001c*/ 	.word	index@(_Z13scalarProdGPUPfS_S_ii)
        /*0020*/ 	.word	0x00000000
.L_5:


//--------------------- .nv.compat                --------------------------
	.section	.nv.compat,"",@"SHT_CUDA_COMPAT_INFO"
	.align	4
        /*0000*/ 	.byte	0x02, 0x09, 0x00, 0x00, 0x02, 0x02, 0x01, 0x00, 0x02, 0x05, 0x05, 0x00, 0x03, 0x07, 0x01, 0x01
        /*0010*/ 	.byte	0x02, 0x03, 0x00, 0x00, 0x02, 0x06, 0x01, 0x00, 0x04, 0x0b, 0x08, 0x00, 0x09, 0x00, 0x00, 0x00
        /*0020*/ 	.byte	0x00, 0x00, 0x00, 0x00


//--------------------- .nv.info._Z13scalarProdGPUPfS_S_ii --------------------------
	.section	.nv.info._Z13scalarProdGPUPfS_S_ii,"",@"SHT_CUDA_INFO"
	.sectionflags	@""
	.align	4


	//----- nvinfo : EIATTR_CUDA_API_VERSION
	.align		4
        /*0000*/ 	.byte	0x04, 0x37
        /*0002*/ 	.short	(.L_7 - .L_6)
.L_6:
        /*0004*/ 	.word	0x00000082


	//----- nvinfo : EIATTR_KPARAM_INFO
	.align		4
.L_7:
        /*0008*/ 	.byte	0x04, 0x17
        /*000a*/ 	.short	(.L_9 - .L_8)
.L_8:
        /*000c*/ 	.word	0x00000000
        /*0010*/ 	.short	0x0004
        /*0012*/ 	.short	0x001c
        /*0014*/ 	.byte	0x00, 0xf0, 0x11, 0x00


	//----- nvinfo : EIATTR_KPARAM_INFO
	.align		4
.L_9:
        /*0018*/ 	.byte	0x04, 0x17
        /*001a*/ 	.short	(.L_11 - .L_10)
.L_10:
        /*001c*/ 	.word	0x00000000
        /*0020*/ 	.short	0x0003
        /*0022*/ 	.short	0x0018
        /*0024*/ 	.byte	0x00, 0xf0, 0x11, 0x00


	//----- nvinfo : EIATTR_KPARAM_INFO
	.align		4
.L_11:
        /*0028*/ 	.byte	0x04, 0x17
        /*002a*/ 	.short	(.L_13 - .L_12)
.L_12:
        /*002c*/ 	.word	0x00000000
        /*0030*/ 	.short	0x0002
        /*0032*/ 	.short	0x0010
        /*0034*/ 	.byte	0x00, 0xf0, 0x21, 0x00


	//----- nvinfo : EIATTR_KPARAM_INFO
	.align		4
.L_13:
        /*0038*/ 	.byte	0x04, 0x17
        /*003a*/ 	.short	(.L_15 - .L_14)
.L_14:
        /*003c*/ 	.word	0x00000000
        /*0040*/ 	.short	0x0001
        /*0042*/ 	.short	0x0008
        /*0044*/ 	.byte	0x00, 0xf0, 0x21, 0x00


	//----- nvinfo : EIATTR_KPARAM_INFO
	.align		4
.L_15:
        /*0048*/ 	.byte	0x04, 0x17
        /*004a*/ 	.short	(.L_17 - .L_16)
.L_16:
        /*004c*/ 	.word	0x00000000
        /*0050*/ 	.short	0x0000
        /*0052*/ 	.short	0x0000
        /*0054*/ 	.byte	0x00, 0xf0, 0x21, 0x00


	//----- nvinfo : EIATTR_SPARSE_MMA_MASK
	.align		4
.L_17:
        /*0058*/ 	.byte	0x03, 0x50
        /*005a*/ 	.short	0x0000


	//----- nvinfo : EIATTR_MAXREG_COUNT
	.align		4
        /*005c*/ 	.byte	0x03, 0x1b
        /*005e*/ 	.short	0x00ff


	//----- nvinfo : EIATTR_NUM_BARRIERS
	.align		4
        /*0060*/ 	.byte	0x02, 0x4c
        /*0062*/ 	.byte	0x01
	.zero		1


	//----- nvinfo : EIATTR_MERCURY_ISA_VERSION
	.align		4
        /*0064*/ 	.byte	0x03, 0x5f
        /*0066*/ 	.short	0x0101


	//----- nvinfo : EIATTR_VRC_CTA_INIT_COUNT
	.align		4
        /*0068*/ 	.byte	0x02, 0x4a
	.zero		1
	.zero		1


	//----- nvinfo : EIATTR_EXIT_INSTR_OFFSETS
	.align		4
        /*006c*/ 	.byte	0x04, 0x1c
        /*006e*/ 	.short	(.L_19 - .L_18)


	//   ....[0]....
.L_18:
        /*0070*/ 	.word	0x00000040


	//   ....[1]....
        /*0074*/ 	.word	0x000008f0


	//----- nvinfo : EIATTR_CRS_STACK_SIZE
	.align		4
.L_19:
        /*0078*/ 	.byte	0x04, 0x1e
        /*007a*/ 	.short	(.L_21 - .L_20)
.L_20:
        /*007c*/ 	.word	0x00000000


	//----- nvinfo : EIATTR_CBANK_PARAM_SIZE
	.align		4
.L_21:
        /*0080*/ 	.byte	0x03, 0x19
        /*0082*/ 	.short	0x0020


	//----- nvinfo : EIATTR_PARAM_CBANK
	.align		4
        /*0084*/ 	.byte	0x04, 0x0a
        /*0086*/ 	.short	(.L_23 - .L_22)
	.align		4
.L_22:
        /*0088*/ 	.word	index@(.nv.constant0._Z13scalarProdGPUPfS_S_ii)
        /*008c*/ 	.short	0x0380
        /*008e*/ 	.short	0x0020


	//----- nvinfo : EIATTR_SW_WAR
	.align		4
.L_23:
        /*0090*/ 	.byte	0x04, 0x36
        /*0092*/ 	.short	(.L_25 - .L_24)
.L_24:
        /*0094*/ 	.word	0x00000008
.L_25:


//--------------------- .nv.callgraph             --------------------------
	.section	.nv.callgraph,"",@"SHT_CUDA_CALLGRAPH"
	.align	4
	.sectionentsize	8
	.align		4
        /*0000*/ 	.word	0x00000000
	.align		4
        /*0004*/ 	.word	0xffffffff
	.align		4
        /*0008*/ 	.word	0x00000000
	.align		4
        /*000c*/ 	.word	0xfffffffe
	.align		4
        /*0010*/ 	.word	0x00000000
	.align		4
        /*0014*/ 	.word	0xfffffffd
	.align		4
        /*0018*/ 	.word	0x00000000
	.align		4
        /*001c*/ 	.word	0xfffffffc


//--------------------- .text._Z13scalarProdGPUPfS_S_ii --------------------------
	.section	.text._Z13scalarProdGPUPfS_S_ii,"ax",@progbits
	.align	128
.text._Z13scalarProdGPUPfS_S_ii:
        .type           _Z13scalarProdGPUPfS_S_ii,@function
        .size           _Z13scalarProdGPUPfS_S_ii,(.L_x_15 - _Z13scalarProdGPUPfS_S_ii)
        .other          _Z13scalarProdGPUPfS_S_ii,@"STO_CUDA_ENTRY STV_DEFAULT"
_Z13scalarProdGPUPfS_S_ii:
[----:B------:R-:W-:Y:S08]  /*0000*/  LDC R1, c[0x0][0x37c] ;  /* 0x0000df00ff017b82 */ /* 0x000ff00000000800 */
[----:B------:R-:W0:Y:S08]  /*0010*/  S2UR UR6, SR_CTAID.X ;  /* 0x00000000000679c3 */ /* 0x000e300000002500 */
[----:B------:R-:W0:Y:S02]  /*0020*/  LDC R0, c[0x0][0x398] ;  /* 0x0000e600ff007b82 */ /* 0x000e240000000800 */
[----:B0-----:R-:W-:-:S13]  /*0030*/  ISETP.LE.AND P0, PT, R0, UR6, PT ;  /* 0x0000000600007c0c */ /* 0x001fda000bf03270 */
[----:B------:R-:W-:Y:S05]  /*0040*/  @P0 EXIT ;  /* 0x000000000000094d */ /* 0x000fea0003800000 */
[----:B------:R-:W0:Y:S01]  /*0050*/  S2R R19, SR_TID.X ;  /* 0x0000000000137919 */ /* 0x000e220000002100 */
[----:B------:R-:W1:Y:S01]  /*0060*/  S2UR UR5, SR_CgaCtaId ;  /* 0x00000000000579c3 */ /* 0x000e620000008800 */
[----:B------:R-:W-:Y:S01]  /*0070*/  UMOV UR4, 0x400 ;  /* 0x0000040000047882 */ /* 0x000fe20000000000 */
[----:B------:R-:W-:Y:S02]  /*0080*/  HFMA2 R3, -RZ, RZ, 0, 0 ;  /* 0x00000000ff037431 */ /* 0x000fe400000001ff */
[----:B------:R-:W-:Y:S01]  /*0090*/  IMAD.U32 R14, RZ, RZ, UR6 ;  /* 0x00000006ff0e7e24 */ /* 0x000fe2000f8e00ff */
[----:B------:R-:W2:Y:S03]  /*00a0*/  LDCU.64 UR8, c[0x0][0x358] ;  /* 0x00006b00ff0877ac */ /* 0x000ea60008000a00 */
[----:B------:R-:W3:Y:S01]  /*00b0*/  LDC R17, c[0x0][0x370] ;  /* 0x0000dc00ff117b82 */ /* 0x000ee20000000800 */
[----:B-1----:R-:W-:-:S06]  /*00c0*/  ULEA UR4, UR5, UR4, 0x18 ;  /* 0x0000000405047291 */ /* 0x002fcc000f8ec0ff */
[----:B------:R-:W-:Y:S01]  /*00d0*/  IMAD.U32 R2, RZ, RZ, UR4 ;  /* 0x00000004ff027e24 */ /* 0x000fe2000f8e00ff */
[C---:B0-----:R-:W-:Y:S02]  /*00e0*/  ISETP.GT.AND P1, PT, R19.reuse, 0x3ff, PT ;  /* 0x000003ff1300780c */ /* 0x041fe40003f24270 */
[----:B--2---:R-:W-:-:S13]  /*00f0*/  ISETP.NE.U32.AND P2, PT, R19, RZ, PT ;  /* 0x000000ff1300720c */ /* 0x004fda0003f45070 */
.L_x_13:
[----:B------:R-:W-:Y:S04]  /*0100*/  BSSY.RECONVERGENT B0, `(.L_x_0) ;  /* 0x0000059000007945 */ /* 0x000fe80003800200 */
[----:B-1----:R-:W-:Y:S05]  /*0110*/  @P1 BRA `(.L_x_1) ;  /* 0x00000004005c1947 */ /* 0x002fea0003800000 */
[----:B------:R-:W0:Y:S01]  /*0120*/  LDC R13, c[0x0][0x39c] ;  /* 0x0000e700ff0d7b82 */ /* 0x000e220000000800 */
[----:B------:R-:W-:Y:S01]  /*0130*/  SGXT R11, R14, 0x18 ;  /* 0x000000180e0b781a */ /* 0x000fe20000000200 */
[----:B------:R-:W-:-:S06]  /*0140*/  IMAD.WIDE R4, R19, 0x4, R2 ;  /* 0x0000000413047825 */ /* 0x000fcc00078e0202 */
[----:B------:R-:W1:Y:S01]  /*0150*/  LDC R15, c[0x0][0x360] ;  /* 0x0000d800ff0f7b82 */ /* 0x000e620000000800 */
[----:B0-----:R-:W-:-:S05]  /*0160*/  SGXT R0, R13, 0x18 ;  /* 0x000000180d00781a */ /* 0x001fca0000000200 */
[CC--:B------:R-:W-:Y:S02]  /*0170*/  IMAD R13, R0.reuse, R11.reuse, R13 ;  /* 0x0000000b000d7224 */ /* 0x0c0fe400078e020d */
[CC--:B------:R-:W-:Y:S02]  /*0180*/  IMAD R12, R0.reuse, R11.reuse, R19 ;  /* 0x0000000b000c7224 */ /* 0x0c0fe400078e0213 */
[----:B-1----:R-:W-:-:S07]  /*0190*/  IMAD R11, R0, R11, 0x3ff ;  /* 0x000003ff000b7424 */ /* 0x002fce00078e020b */
.L_x_8:
[----:B------:R-:W-:Y:S01]  /*01a0*/  ISETP.GT.AND P0, PT, R13, R12, PT ;  /* 0x0000000c0d00720c */ /* 0x000fe20003f04270 */
[----:B------:R-:W-:Y:S01]  /*01b0*/  BSSY.RECONVERGENT B1, `(.L_x_2) ;  /* 0x0000048000017945 */ /* 0x000fe20003800200 */
[----:B------:R-:W-:-:S11]  /*01c0*/  IMAD.MOV.U32 R10, RZ, RZ, R4 ;  /* 0x000000ffff0a7224 */ /* 0x000fd600078e0004 */
[----:B------:R-:W-:Y:S05]  /*01d0*/  @!P0 BRA `(.L_x_3) ;  /* 0x0000000400108947 */ /* 0x000fea0003800000 */
[----:B------:R-:W0:Y:S01]  /*01e0*/  LDC.64 R6, c[0x0][0x390] ;  /* 0x0000e400ff067b82 */ /* 0x000e220000000a00 */
[----:B------:R-:W-:Y:S01]  /*01f0*/  IMAD.MOV.U32 R16, RZ, RZ, R12 ;  /* 0x000000ffff107224 */ /* 0x000fe200078e000c */
[----:B------:R-:W-:Y:S01]  /*0200*/  BSSY.RECONVERGENT B2, `(.L_x_4) ;  /* 0x0000026000027945 */ /* 0x000fe20003800200 */
[----:B------:R-:W-:Y:S01]  /*0210*/  HFMA2 R21, -RZ, RZ, 0, 0 ;  /* 0x00000000ff157431 */ /* 0x000fe200000001ff */
[----:B------:R-:W-:Y:S02]  /*0220*/  PLOP3.LUT P0, PT, PT, PT, PT, 0x80, 0x8 ;  /* 0x000000000008781c */ /* 0x000fe40003f0f070 */
[----:B------:R-:W-:Y:S02]  /*0230*/  IADD3 R0, PT, PT, R13, -R16, RZ ;  /* 0x800000100d007210 */ /* 0x000fe40007ffe0ff */
[----:B------:R-:W1:Y:S02]  /*0240*/  LDC.64 R8, c[0x0][0x388] ;  /* 0x0000e200ff087b82 */ /* 0x000e640000000a00 */
[----:B------:R-:W-:Y:S01]  /*0250*/  ISETP.GT.AND P3, PT, R0, 0xc00, PT ;  /* 0x00000c000000780c */ /* 0x000fe20003f64270 */
[----:B0-----:R-:W-:-:S04]  /*0260*/  IMAD.WIDE R6, R12, 0x4, R6 ;  /* 0x000000040c067825 */ /* 0x001fc800078e0206 */
[----:B------:R-:W-:Y:S01]  /*0270*/  IMAD.MOV.U32 R27, RZ, RZ, R7 ;  /* 0x000000ffff1b7224 */ /* 0x000fe200078e0007 */
[----:B------:R-:W-:Y:S01]  /*0280*/  MOV R18, R6 ;  /* 0x0000000600127202 */ /* 0x000fe20000000f00 */
[----:B-1----:R-:W-:-:S04]  /*0290*/  IMAD.WIDE R8, R12, 0x4, R8 ;  /* 0x000000040c087825 */ /* 0x002fc800078e0208 */
[----:B------:R-:W-:Y:S02]  /*02a0*/  IMAD.MOV.U32 R0, RZ, RZ, R8 ;  /* 0x000000ffff007224 */ /* 0x000fe400078e0008 */
[----:B------:R-:W-:Y:S01]  /*02b0*/  IMAD.MOV.U32 R25, RZ, RZ, R9 ;  /* 0x000000ffff197224 */ /* 0x000fe200078e0009 */
[----:B------:R-:W-:Y:S06]  /*02c0*/  @!P3 BRA `(.L_x_5) ;  /* 0x000000000064b947 */ /* 0x000fec0003800000 */
[----:B------:R-:W-:Y:S01]  /*02d0*/  PLOP3.LUT P0, PT, PT, PT, PT, 0x8, 0x80 ;  /* 0x000000000080781c */ /* 0x000fe20003f0e170 */
[----:B------:R-:W-:-:S12]  /*02e0*/  VIADD R23, R13, 0xfffff400 ;  /* 0xfffff4000d177836 */ /* 0x000fd80000000000 */
.L_x_6:
[----:B------:R-:W-:Y:S01]  /*02f0*/  MOV R6, R0 ;  /* 0x0000000000067202 */ /* 0x000fe20000000f00 */
[----:B------:R-:W-:Y:S01]  /*0300*/  IMAD.MOV.U32 R7, RZ, RZ, R25 ;  /* 0x000000ffff077224 */ /* 0x000fe200078e0019 */
[----:B------:R-:W-:Y:S01]  /*0310*/  MOV R8, R18 ;  /* 0x0000001200087202 */ /* 0x000fe20000000f00 */
[----:B------:R-:W-:-:S03]  /*0320*/  IMAD.MOV.U32 R9, RZ, RZ, R27 ;  /* 0x000000ffff097224 */ /* 0x000fc600078e001b */
[----:B------:R-:W2:Y:S04]  /*0330*/  LDG.E R0, desc[UR8][R6.64] ;  /* 0x0000000806007981 */ /* 0x000ea8000c1e1900 */
[----:B------:R-:W2:Y:S04]  /*0340*/  LDG.E R18, desc[UR8][R8.64] ;  /* 0x0000000808127981 */ /* 0x000ea8000c1e1900 */
[----:B------:R-:W4:Y:S04]  /*0350*/  LDG.E R27, desc[UR8][R6.64+0x1000] ;  /* 0x00100008061b7981 */ /* 0x000f28000c1e1900 */
[----:B------:R-:W4:Y:S04]  /*0360*/  LDG.E R24, desc[UR8][R8.64+0x1000] ;  /* 0x0010000808187981 */ /* 0x000f28000c1e1900 */
[----:B------:R-:W5:Y:S04]  /*0370*/  LDG.E R20, desc[UR8][R6.64+0x2000] ;  /* 0x0020000806147981 */ /* 0x000f68000c1e1900 */
[----:B------:R-:W5:Y:S04]  /*0380*/  LDG.E R25, desc[UR8][R8.64+0x2000] ;  /* 0x0020000808197981 */ /* 0x000f68000c1e1900 */
[----:B------:R-:W3:Y:S01]  /*0390*/  LDG.E R22, desc[UR8][R8.64+0x3000] ;  /* 0x0030000808167981 */ /* 0x000ee2000c1e1900 */
[----:B--2---:R-:W-:-:S03]  /*03a0*/  FFMA R0, R0, R18, R21 ;  /* 0x0000001200007223 */ /* 0x004fc60000000015 */
[----:B------:R-:W3:Y:S01]  /*03b0*/  LDG.E R21, desc[UR8][R6.64+0x3000] ;  /* 0x0030000806157981 */ /* 0x000ee2000c1e1900 */
[----:B------:R-:W-:-:S04]  /*03c0*/  IADD3 R16, PT, PT, R16, 0x1000, RZ ;  /* 0x0000100010107810 */ /* 0x000fc80007ffe0ff */
[----:B------:R-:W-:Y:S01]  /*03d0*/  ISETP.GE.AND P3, PT, R16, R23, PT ;  /* 0x000000171000720c */ /* 0x000fe20003f66270 */
[----:B----4-:R-:W-:Y:S01]  /*03e0*/  FFMA R27, R27, R24, R0 ;  /* 0x000000181b1b7223 */ /* 0x010fe20000000000 */
[----:B------:R-:W-:Y:S02]  /*03f0*/  IADD3 R18, P4, PT, R8, 0x4000, RZ ;  /* 0x0000400008127810 */ /* 0x000fe40007f9e0ff */
[----:B------:R-:W-:Y:S01]  /*0400*/  IADD3 R0, P5, PT, R6, 0x4000, RZ ;  /* 0x0000400006007810 */ /* 0x000fe20007fbe0ff */
[----:B-----5:R-:W-:Y:S02]  /*0410*/  FFMA R20, R20, R25, R27 ;  /* 0x0000001914147223 */ /* 0x020fe4000000001b */
[----:B------:R-:W-:Y:S01]  /*0420*/  IMAD.X R27, RZ, RZ, R9, P4 ;  /* 0x000000ffff1b7224 */ /* 0x000fe200020e0609 */
[----:B------:R-:W-:Y:S01]  /*0430*/  IADD3.X R25, PT, PT, RZ, R7, RZ, P5, !PT ;  /* 0x00000007ff197210 */ /* 0x000fe20002ffe4ff */
[----:B---3--:R-:W-:-:S04]  /*0440*/  FFMA R21, R21, R22, R20 ;  /* 0x0000001615157223 */ /* 0x008fc80000000014 */
[----:B------:R-:W-:Y:S05]  /*0450*/  @!P3 BRA `(.L_x_6) ;  /* 0xfffffffc00a4b947 */ /* 0x000fea000383ffff */
.L_x_5:
[----:B------:R-:W-:Y:S05]  /*0460*/  BSYNC.RECONVERGENT B2 ;  /* 0x0000000000027941 */ /* 0x000fea0003800200 */
.L_x_4:
[----:B------:R-:W-:-:S05]  /*0470*/  IMAD.IADD R6, R13, 0x1, -R16 ;  /* 0x000000010d067824 */ /* 0x000fca00078e0a10 */
[----:B------:R-:W-:-:S13]  /*0480*/  ISETP.GT.AND P3, PT, R6, 0x400, PT ;  /* 0x000004000600780c */ /* 0x000fda0003f64270 */
[----:B------:R-:W-:Y:S01]  /*0490*/  @P3 MOV R6, R0 ;  /* 0x0000000000063202 */ /* 0x000fe20000000f00 */
[----:B------:R-:W-:Y:S01]  /*04a0*/  @P3 IMAD.MOV.U32 R7, RZ, RZ, R25 ;  /* 0x000000ffff073224 */ /* 0x000fe200078e0019 */
[----:B------:R-:W-:Y:S01]  /*04b0*/  @P3 MOV R8, R18 ;  /* 0x0000001200083202 */ /* 0x000fe20000000f00 */
[----:B------:R-:W-:-:S03]  /*04c0*/  @P3 IMAD.MOV.U32 R9, RZ, RZ, R27 ;  /* 0x000000ffff093224 */ /* 0x000fc600078e001b */
[----:B------:R-:W2:Y:S04]  /*04d0*/  @P3 LDG.E R20, desc[UR8][R6.64] ;  /* 0x0000000806143981 */ /* 0x000ea8000c1e1900 */
[----:B------:R-:W2:Y:S04]  /*04e0*/  @P3 LDG.E R22, desc[UR8][R8.64] ;  /* 0x0000000808163981 */ /* 0x000ea8000c1e1900 */
[----:B------:R0:W4:Y:S04]  /*04f0*/  @P3 LDG.E R23, desc[UR8][R6.64+0x1000] ;  /* 0x0010000806173981 */ /* 0x000128000c1e1900 */
[----:B------:R-:W4:Y:S01]  /*0500*/  @P3 LDG.E R24, desc[UR8][R8.64+0x1000] ;  /* 0x0010000808183981 */ /* 0x000f22000c1e1900 */
[----:B------:R-:W-:-:S02]  /*0510*/  @P3 PLOP3.LUT P0, PT, PT, PT, PT, 0x8, 0x80 ;  /* 0x000000000080381c */ /* 0x000fc40003f0e170 */
[----:B------:R-:W-:Y:S02]  /*0520*/  @P3 IADD3 R16, PT, PT, R16, 0x800, RZ ;  /* 0x0000080010103810 */ /* 0x000fe40007ffe0ff */
[----:B------:R-:W-:Y:S02]  /*0530*/  @P3 IADD3 R18, P5, PT, R18, 0x2000, RZ ;  /* 0x0000200012123810 */ /* 0x000fe40007fbe0ff */
[----:B------:R-:W-:Y:S02]  /*0540*/  ISETP.LT.OR P0, PT, R16, R13, P0 ;  /* 0x0000000d1000720c */ /* 0x000fe40000701670 */
[----:B------:R-:W-:Y:S01]  /*0550*/  @P3 IADD3 R0, P4, PT, R0, 0x2000, RZ ;  /* 0x0000200000003810 */ /* 0x000fe20007f9e0ff */
[----:B------:R-:W-:Y:S02]  /*0560*/  @P3 IMAD.X R27, RZ, RZ, R27, P5 ;  /* 0x000000ffff1b3224 */ /* 0x000fe400028e061b */
[----:B0-----:R-:W-:Y:S01]  /*0570*/  IMAD.MOV.U32 R6, RZ, RZ, R18 ;  /* 0x000000ffff067224 */ /* 0x001fe200078e0012 */
[----:B------:R-:W-:-:S02]  /*0580*/  @P3 IADD3.X R25, PT, PT, RZ, R25, RZ, P4, !PT ;  /* 0x00000019ff193210 */ /* 0x000fc400027fe4ff */
[----:B------:R-:W-:Y:S01]  /*0590*/  MOV R7, R27 ;  /* 0x0000001b00077202 */ /* 0x000fe20000000f00 */
[----:B--2---:R-:W-:-:S04]  /*05a0*/  @P3 FFMA R20, R20, R22, R21 ;  /* 0x0000001614143223 */ /* 0x004fc80000000015 */
[----:B----4-:R-:W-:Y:S01]  /*05b0*/  @P3 FFMA R21, R23, R24, R20 ;  /* 0x0000001817153223 */ /* 0x010fe20000000014 */
[----:B------:R-:W-:Y:S01]  /*05c0*/  IMAD.MOV.U32 R24, RZ, RZ, R0 ;  /* 0x000000ffff187224 */ /* 0x000fe200078e0000 */
[----:B------:R-:W-:Y:S06]  /*05d0*/  @!P0 BRA `(.L_x_7) ;  /* 0x0000000000148947 */ /* 0x000fec0003800000 */
[----:B------:R-:W2:Y:S04]  /*05e0*/  LDG.E R24, desc[UR8][R24.64] ;  /* 0x0000000818187981 */ /* 0x000ea8000c1e1900 */
[----:B------:R-:W2:Y:S02]  /*05f0*/  LDG.E R6, desc[UR8][R6.64] ;  /* 0x0000000806067981 */ /* 0x000ea4000c1e1900 */
[----:B--2---:R-:W-:Y:S01]  /*0600*/  FFMA R21, R24, R6, R21 ;  /* 0x0000000618157223 */ /* 0x004fe20000000015 */
[----:B------:R-:W-:Y:S06]  /*0610*/  BRA `(.L_x_7) ;  /* 0x0000000000047947 */ /* 0x000fec0003800000 */
.L_x_3:
[----:B------:R-:W-:-:S07]  /*0620*/  HFMA2 R21, -RZ, RZ, 0, 0 ;  /* 0x00000000ff157431 */ /* 0x000fce00000001ff */
.L_x_7:
[----:B------:R-:W-:Y:S05]  /*0630*/  BSYNC.RECONVERGENT B1 ;  /* 0x0000000000017941 */ /* 0x000fea0003800200 */
.L_x_2:
[----:B------:R0:W-:Y:S01]  /*0640*/  STS [R10], R21 ;  /* 0x000000150a007388 */ /* 0x0001e20000000800 */
[C---:B------:R-:W-:Y:S02]  /*0650*/  IMAD.IADD R12, R15.reuse, 0x1, R12 ;  /* 0x000000010f0c7824 */ /* 0x040fe400078e020c */
[----:B------:R-:W-:-:S03]  /*0660*/  IMAD.WIDE.U32 R4, R15, 0x4, R4 ;  /* 0x000000040f047825 */ /* 0x000fc600078e0004 */
[----:B------:R-:W-:-:S13]  /*0670*/  ISETP.GT.AND P0, PT, R12, R11, PT ;  /* 0x0000000b0c00720c */ /* 0x000fda0003f04270 */
[----:B0-----:R-:W-:Y:S05]  /*0680*/  @!P0 BRA `(.L_x_8) ;  /* 0xfffffff800c48947 */ /* 0x001fea000383ffff */
.L_x_1:
[----:B------:R-:W-:Y:S05]  /*0690*/  BSYNC.RECONVERGENT B0 ;  /* 0x0000000000007941 */ /* 0x000fea0003800200 */
.L_x_0:
[----:B------:R-:W-:-:S07]  /*06a0*/  MOV R0, 0x200 ;  /* 0x0000020000007802 */ /* 0x000fce0000000f00 */
.L_x_12:
[----:B------:R-:W-:Y:S01]  /*06b0*/  BAR.SYNC.DEFER_BLOCKING 0x0 ;  /* 0x0000000000007b1d */ /* 0x000fe20000010000 */
[----:B------:R-:W-:-:S05]  /*06c0*/  ISETP.GE.AND P0, PT, R19, R0, PT ;  /* 0x000000001300720c */ /* 0x000fca0003f06270 */
[----:B------:R-:W-:Y:S08]  /*06d0*/  BSSY.RECONVERGENT B0, `(.L_x_9) ;  /* 0x0000012000007945 */ /* 0x000ff00003800200 */
[----:B-1----:R-:W-:Y:S05]  /*06e0*/  @P0 BRA `(.L_x_10) ;  /* 0x0000000000400947 */ /* 0x002fea0003800000 */
[----:B------:R-:W0:Y:S01]  /*06f0*/  LDC R13, c[0x0][0x360] ;  /* 0x0000d800ff0d7b82 */ /* 0x000e220000000800 */
[C---:B------:R-:W-:Y:S01]  /*0700*/  IMAD.IADD R9, R19.reuse, 0x1, R0 ;  /* 0x0000000113097824 */ /* 0x040fe200078e0200 */
[----:B------:R-:W-:Y:S01]  /*0710*/  IADD3 R12, PT, PT, R0, R0, RZ ;  /* 0x00000000000c7210 */ /* 0x000fe20007ffe0ff */
[----:B------:R-:W-:-:S04]  /*0720*/  IMAD.WIDE R6, R19, 0x4, R2 ;  /* 0x0000000413067825 */ /* 0x000fc800078e0202 */
[----:B------:R-:W-:-:S07]  /*0730*/  IMAD.WIDE R4, R9, 0x4, R2 ;  /* 0x0000000409047825 */ /* 0x000fce00078e0202 */
.L_x_11:
[--C-:B------:R-:W-:Y:S01]  /*0740*/  IMAD.MOV.U32 R10, RZ, RZ, R4.reuse ;  /* 0x000000ffff0a7224 */ /* 0x100fe200078e0004 */
[----:B-1----:R-:W-:Y:S01]  /*0750*/  MOV R15, R6 ;  /* 0x00000006000f7202 */ /* 0x002fe20000000f00 */
[C---:B0-----:R-:W-:Y:S02]  /*0760*/  IMAD.IADD R9, R13.reuse, 0x1, R9 ;  /* 0x000000010d097824 */ /* 0x041fe400078e0209 */
[----:B------:R-:W-:Y:S01]  /*0770*/  IMAD.WIDE.U32 R4, R13, 0x4, R4 ;  /* 0x000000040d047825 */ /* 0x000fe200078e0004 */
[----:B------:R-:W-:Y:S02]  /*0780*/  LDS R11, [R10] ;  /* 0x000000000a0b7984 */ /* 0x000fe40000000800 */
[----:B------:R-:W-:Y:S01]  /*0790*/  ISETP.GE.AND P0, PT, R9, R12, PT ;  /* 0x0000000c0900720c */ /* 0x000fe20003f06270 */
[----:B------:R-:W-:Y:S01]  /*07a0*/  IMAD.WIDE.U32 R6, R13, 0x4, R6 ;  /* 0x000000040d067825 */ /* 0x000fe200078e0006 */
[----:B------:R-:W0:Y:S03]  /*07b0*/  LDS R8, [R15] ;  /* 0x000000000f087984 */ /* 0x000e260000000800 */
[----:B0-----:R-:W-:-:S05]  /*07c0*/  FADD R8, R8, R11 ;  /* 0x0000000b08087221 */ /* 0x001fca0000000000 */
[----:B------:R1:W-:Y:S03]  /*07d0*/  STS [R15], R8 ;  /* 0x000000080f007388 */ /* 0x0003e60000000800 */
[----:B------:R-:W-:Y:S05]  /*07e0*/  @!P0 BRA `(.L_x_11) ;  /* 0xfffffffc00d48947 */ /* 0x000fea000383ffff */
.L_x_10:
[----:B------:R-:W-:Y:S05]  /*07f0*/  BSYNC.RECONVERGENT B0 ;  /* 0x0000000000007941 */ /* 0x000fea0003800200 */
.L_x_9:
[----:B------:R-:W-:-:S04]  /*0800*/  SHF.R.S32.HI R0, RZ, 0x1, R0 ;  /* 0x00000001ff007819 */ /* 0x000fc80000011400 */
[----:B------:R-:W-:-:S13]  /*0810*/  ISETP.GT.AND P0, PT, R0, RZ, PT ;  /* 0x000000ff0000720c */ /* 0x000fda0003f04270 */
[----:B------:R-:W-:Y:S05]  /*0820*/  @P0 BRA `(.L_x_12) ;  /* 0xfffffffc00a00947 */ /* 0x000fea000383ffff */
[----:B------:R-:W0:Y:S01]  /*0830*/  @!P2 S2R R5, SR_CgaCtaId ;  /* 0x000000000005a919 */ /* 0x000e220000008800 */
[----:B------:R-:W-:Y:S01]  /*0840*/  @!P2 MOV R0, 0x400 ;  /* 0x000004000000a802 */ /* 0x000fe20000000f00 */
[----:B------:R-:W2:Y:S03]  /*0850*/  LDCU UR4, c[0x0][0x398] ;  /* 0x00007300ff0477ac */ /* 0x000ea60008000800 */
[----:B0-----:R-:W-:Y:S01]  /*0860*/  @!P2 LEA R0, R5, R0, 0x18 ;  /* 0x000000000500a211 */ /* 0x001fe200078ec0ff */
[----:B------:R-:W-:Y:S08]  /*0870*/  BAR.SYNC.DEFER_BLOCKING 0x0 ;  /* 0x0000000000007b1d */ /* 0x000ff00000010000 */
[----:B------:R-:W0:Y:S01]  /*0880*/  @!P2 LDC.64 R4, c[0x0][0x380] ;  /* 0x0000e000ff04ab82 */ /* 0x000e220000000a00 */
[----:B------:R-:W4:Y:S01]  /*0890*/  @!P2 LDS R7, [R0] ;  /* 0x000000000007a984 */ /* 0x000f220000000800 */
[----:B0-----:R-:W-:Y:S01]  /*08a0*/  @!P2 IMAD.WIDE R4, R14, 0x4, R4 ;  /* 0x000000040e04a825 */ /* 0x001fe200078e0204 */
[----:B---3--:R-:W-:-:S04]  /*08b0*/  IADD3 R14, PT, PT, R17, R14, RZ ;  /* 0x0000000e110e7210 */ /* 0x008fc80007ffe0ff */
[----:B--2---:R-:W-:Y:S01]  /*08c0*/  ISETP.GE.AND P0, PT, R14, UR4, PT ;  /* 0x000000040e007c0c */ /* 0x004fe2000bf06270 */
[----:B----4-:R0:W-:-:S12]  /*08d0*/  @!P2 STG.E desc[UR8][R4.64], R7 ;  /* 0x000000070400a986 */ /* 0x0101d8000c101908 */
[----:B0-----:R-:W-:Y:S05]  /*08e0*/  @!P0 BRA `(.L_x_13) ;  /* 0xfffffff800048947 */ /* 0x001fea000383ffff */
[----:B------:R-:W-:Y:S05]  /*08f0*/  EXIT ;  /* 0x000000000000794d */ /* 0x000fea0003800000 */
.L_x_14:
[----:B------:R-:W-:-:S00]  /*0900*/  BRA `(.L_x_14) ;  /* 0xfffffffc00fc7947 */ /* 0x000fc0000383ffff */
[----:B------:R-:W-:-:S00]  /*0910*/  NOP ;  /* 0x0000000000007918 */ /* 0x000fc00000000000 */
        /* <DEDUP_REMOVED lines=14> */
.L_x_15:


//--------------------- .nv.shared._Z13scalarProdGPUPfS_S_ii --------------------------
	.section	.nv.shared._Z13scalarProdGPUPfS_S_ii,"aw",@nobits
	.sectionflags	@""
	.align	4
.nv.shared._Z13scalarProdGPUPfS_S_ii:
	.zero		5120


//--------------------- .nv.shared.reserved.0     --------------------------
	.section	.nv.shared.reserved.0,"aw",@nobits
	.weak		__nv_reservedSMEM_offset_0_alias
	.size		__nv_reservedSMEM_offset_0_alias, 0, 64
	.other		__nv_reservedSMEM_offset_0_alias,@"STO_CUDA_RESERVED_SHARED STV_DEFAULT"
__nv_reservedSMEM_offset_0_alias:
	.zero		0
	.zero		64


//--------------------- .nv.constant0._Z13scalarProdGPUPfS_S_ii --------------------------
	.section	.nv.constant0._Z13scalarProdGPUPfS_S_ii,"a",@progbits
	.sectionflags	@""
	.align	4
.nv.constant0._Z13scalarProdGPUPfS_S_ii:
	.zero		928


//--------------------- SYMBOLS --------------------------

	.type		.nv.reservedSmem.offset0,@object
	.size		.nv.reservedSmem.offset0,0x4
	.type		.nv.reservedSmem.cap,@object
	.size		.nv.reservedSmem.cap,0x4
